	.headerflags	@"EF_CUDA_TEXMODE_UNIFIED EF_CUDA_64BIT_ADDRESS EF_CUDA_ACCELERATORS EF_CUDA_SM90 EF_CUDA_VIRTUAL_SM(EF_CUDA_SM90)"
	.elftype	@"ET_EXEC"


//--------------------- .nv.info                  --------------------------
	.section	.nv.info,"",@"SHT_CUDA_INFO"
	.align	4


	//----- nvinfo : EIATTR_REGCOUNT
	.align		4
        /*0000*/ 	.byte	0x04, 0x2f
        /*0002*/ 	.short	(.L_1 - .L_0)
	.align		4
.L_0:
        /*0004*/ 	.word	index@(triton_poi_fused_convolution_55)
        /*0008*/ 	.word	0x0000000c


	//----- nvinfo : EIATTR_MIN_STACK_SIZE
	.align		4
.L_1:
        /*000c*/ 	.byte	0x04, 0x12
        /*000e*/ 	.short	(.L_3 - .L_2)
	.align		4
.L_2:
        /*0010*/ 	.word	index@(triton_poi_fused_convolution_55)
        /*0014*/ 	.word	0x00000000


	//----- nvinfo : EIATTR_FRAME_SIZE
	.align		4
.L_3:
        /*0018*/ 	.byte	0x04, 0x11
        /*001a*/ 	.short	(.L_5 - .L_4)
	.align		4
.L_4:
        /*001c*/ 	.word	index@(triton_poi_fused_convolution_55)
        /*0020*/ 	.word	0x00000000


	//----- nvinfo : EIATTR_MIN_STACK_SIZE
	.align		4
.L_5:
        /*0024*/ 	.byte	0x04, 0x12
        /*0026*/ 	.short	(.L_7 - .L_6)
	.align		4
.L_6:
        /*0028*/ 	.word	index@(triton_poi_fused_convolution_55)
        /*002c*/ 	.word	0x00000000
.L_7:


//--------------------- .nv.info.triton_poi_fused_convolution_55 --------------------------
	.section	.nv.info.triton_poi_fused_convolution_55,"",@"SHT_CUDA_INFO"
	.sectionflags	@""
	.align	4


	//----- nvinfo : EIATTR_CUDA_API_VERSION
	.align		4
        /*0000*/ 	.byte	0x04, 0x37
        /*0002*/ 	.short	(.L_9 - .L_8)
.L_8:
        /*0004*/ 	.word	0x0000007c


	//----- nvinfo : EIATTR_KPARAM_INFO
	.align		4
.L_9:
        /*0008*/ 	.byte	0x04, 0x17
        /*000a*/ 	.short	(.L_11 - .L_10)
.L_10:
        /*000c*/ 	.word	0x00000000
        /*0010*/ 	.short	0x0002
        /*0012*/ 	.short	0x0010
        /*0014*/ 	.byte	0x00, 0xf0, 0x11, 0x00


	//----- nvinfo : EIATTR_KPARAM_INFO
	.align		4
.L_11:
        /*0018*/ 	.byte	0x04, 0x17
        /*001a*/ 	.short	(.L_13 - .L_12)
.L_12:
        /*001c*/ 	.word	0x00000000
        /*0020*/ 	.short	0x0001
        /*0022*/ 	.short	0x0008
        /*0024*/ 	.byte	0x00, 0xf4, 0x21, 0x00


	//----- nvinfo : EIATTR_KPARAM_INFO
	.align		4
.L_13:
        /*0028*/ 	.byte	0x04, 0x17
        /*002a*/ 	.short	(.L_15 - .L_14)
.L_14:
        /*002c*/ 	.word	0x00000000
        /*0030*/ 	.short	0x0000
        /*0032*/ 	.short	0x0000
        /*0034*/ 	.byte	0x00, 0xf4, 0x21, 0x00


	//----- nvinfo : EIATTR_SPARSE_MMA_MASK
	.align		4
.L_15:
        /*0038*/ 	.byte	0x03, 0x50
        /*003a*/ 	.short	0x0000


	//----- nvinfo : EIATTR_MAXREG_COUNT
	.align		4
        /*003c*/ 	.byte	0x03, 0x1b
        /*003e*/ 	.short	0x00ff


	//----- nvinfo : EIATTR_EXIT_INSTR_OFFSETS
	.align		4
        /*0040*/ 	.byte	0x04, 0x1c
        /*0042*/ 	.short	(.L_17 - .L_16)


	//   ....[0]....
.L_16:
        /*0044*/ 	.word	0x00000140


	//   ....[1]....
        /*0048*/ 	.word	0x00000160


	//----- nvinfo : EIATTR_REQNTID
	.align		4
.L_17:
        /*004c*/ 	.byte	0x04, 0x10
        /*004e*/ 	.short	(.L_19 - .L_18)
.L_18:
        /*0050*/ 	.word	0x00000080
        /*0054*/ 	.word	0x00000001
        /*0058*/ 	.word	0x00000001


	//----- nvinfo : EIATTR_CBANK_PARAM_SIZE
	.align		4
.L_19:
        /*005c*/ 	.byte	0x03, 0x19
        /*005e*/ 	.short	0x0014


	//----- nvinfo : EIATTR_PARAM_CBANK
	.align		4
        /*0060*/ 	.byte	0x04, 0x0a
        /*0062*/ 	.short	(.L_21 - .L_20)
	.align		4
.L_20:
        /*0064*/ 	.word	index@(.nv.constant0.triton_poi_fused_convolution_55)
        /*0068*/ 	.short	0x0210
        /*006a*/ 	.short	0x0014


	//----- nvinfo : EIATTR_SW_WAR
	.align		4
.L_21:
        /*006c*/ 	.byte	0x04, 0x36
        /*006e*/ 	.short	(.L_23 - .L_22)
.L_22:
        /*0070*/ 	.word	0x00000008
.L_23:


//--------------------- .nv.callgraph             --------------------------
	.section	.nv.callgraph,"",@"SHT_CUDA_CALLGRAPH"
	.align	4
	.sectionentsize	8
	.align		4
        /*0000*/ 	.word	0x00000000
	.align		4
        /*0004*/ 	.word	0xffffffff
	.align		4
        /*0008*/ 	.word	0x00000000
	.align		4
        /*000c*/ 	.word	0xfffffffe
	.align		4
        /*0010*/ 	.word	0x00000000
	.align		4
        /*0014*/ 	.word	0xfffffffd
	.align		4
        /*0018*/ 	.word	0x00000000
	.align		4
        /*001c*/ 	.word	0xfffffffc


//--------------------- .text.triton_poi_fused_convolution_55 --------------------------
	.section	.text.triton_poi_fused_convolution_55,"ax",@progbits
	.align	128
        .global         triton_poi_fused_convolution_55
        .type           triton_poi_fused_convolution_55,@function
        .size           triton_poi_fused_convolution_55,(.L_x_1 - triton_poi_fused_convolution_55)
        .other          triton_poi_fused_convolution_55,@"STO_CUDA_ENTRY STV_DEFAULT"
triton_poi_fused_convolution_55:
.text.triton_poi_fused_convolution_55:
[----:B------:R-:W0:Y:S02]  /*0000*/  LDC R1, c[0x0][0x28] ;  /* 0x00000a00ff017b82 */ /* 0x000e240000000800 */
[----:B------:R-:W1:Y:S01]  /*0010*/  S2R R0, SR_TID.X ;  /* 0x0000000000007919 */ /* 0x000e620000002100 */
[----:B------:R-:W2:Y:S01]  /*0020*/  LDC.64 R2, c[0x0][0x210] ;  /* 0x00008400ff027b82 */ /* 0x000ea20000000a00 */
[----:B------:R-:W-:Y:S01]  /*0030*/  ULDC.64 UR4, c[0x0][0x208] ;  /* 0x0000820000047ab9 */ /* 0x000fe20000000a00 */
[----:B------:R-:W3:Y:S06]  /*0040*/  S2R R7, SR_CTAID.X ;  /* 0x0000000000077919 */ /* 0x000eec0000002500 */
[----:B------:R-:W4:Y:S01]  /*0050*/  LDC.64 R4, c[0x0][0x218] ;  /* 0x00008600ff047b82 */ /* 0x000f220000000a00 */
[----:B-1----:R-:W-:-:S04]  /*0060*/  LOP3.LUT R0, R0, 0x7f, RZ, 0xc0, !PT ;  /* 0x0000007f00007812 */ /* 0x002fc800078ec0ff */
[----:B---3--:R-:W-:-:S04]  /*0070*/  LEA R7, R7, R0, 0x7 ;  /* 0x0000000007077211 */ /* 0x008fc800078e38ff */
[C---:B------:R-:W-:Y:S01]  /*0080*/  ISETP.GE.AND P0, PT, R7.reuse, 0x900, PT ;  /* 0x000009000700780c */ /* 0x040fe20003f06270 */
[----:B------:R-:W-:-:S04]  /*0090*/  IMAD.HI R0, R7, 0x38e38e39, RZ ;  /* 0x38e38e3907007827 */ /* 0x000fc800078e02ff */
[----:B--2---:R-:W-:Y:S01]  /*00a0*/  IMAD.WIDE R2, R7, 0x4, R2 ;  /* 0x0000000407027825 */ /* 0x004fe200078e0202 */
[----:B------:R-:W-:-:S04]  /*00b0*/  SHF.R.U32.HI R9, RZ, 0x1f, R0 ;  /* 0x0000001fff097819 */ /* 0x000fc80000011600 */
[----:B------:R-:W-:-:S05]  /*00c0*/  LEA.HI.SX32 R0, R0, R9, 0x19 ;  /* 0x0000000900007211 */ /* 0x000fca00078fcaff */
[----:B------:R-:W-:Y:S01]  /*00d0*/  IMAD R9, R0, -0x240, R7 ;  /* 0xfffffdc000097824 */ /* 0x000fe200078e0207 */
[----:B------:R-:W-:Y:S01]  /*00e0*/  HFMA2.MMA R0, -RZ, RZ, 0, 0 ;  /* 0x00000000ff007435 */ /* 0x000fe200000001ff */
[----:B------:R-:W-:Y:S02]  /*00f0*/  MOV R7, RZ ;  /* 0x000000ff00077202 */ /* 0x000fe40000000f00 */
[----:B----4-:R-:W-:-:S05]  /*0100*/  IMAD.WIDE R4, R9, 0x4, R4 ;  /* 0x0000000409047825 */ /* 0x010fca00078e0204 */
[----:B------:R-:W2:Y:S04]  /*0110*/  @!P0 LDG.E.EL R7, desc[UR4][R4.64] ;  /* 0x0000000404078981 */ /* 0x000ea8000c2e1900 */
[----:B------:R-:W2:Y:S02]  /*0120*/  @!P0 LDG.E R0, desc[UR4][R2.64] ;  /* 0x0000000402008981 */ /* 0x000ea4000c1e1900 */
[----:B--2---:R-:W-:Y:S01]  /*0130*/  FADD R7, R7, R0 ;  /* 0x0000000007077221 */ /* 0x004fe20000000000 */
[----:B------:R-:W-:Y:S06]  /*0140*/  @P0 EXIT ;  /* 0x000000000000094d */ /* 0x000fec0003800000 */
[----:B------:R-:W-:Y:S01]  /*0150*/  STG.E desc[UR4][R2.64], R7 ;  /* 0x0000000702007986 */ /* 0x000fe2000c101904 */
[----:B------:R-:W-:Y:S05]  /*0160*/  EXIT ;  /* 0x000000000000794d */ /* 0x000fea0003800000 */
.L_x_0:
[----:B------:R-:W-:-:S00]  /*0170*/  BRA `(.L_x_0) ;  /* 0xfffffffc00fc7947 */ /* 0x000fc0000383ffff */
[----:B------:R-:W-:-:S00]  /*0180*/  NOP ;  /* 0x0000000000007918 */ /* 0x000fc00000000000 */
[----:B------:R-:W-:-:S00]  /*0190*/  NOP ;  /* 0x0000000000007918 */ /* 0x000fc00000000000 */
[----:B------:R-:W-:-:S00]  /*01a0*/  NOP ;  /* 0x0000000000007918 */ /* 0x000fc00000000000 */
[----:B------:R-:W-:-:S00]  /*01b0*/  NOP ;  /* 0x0000000000007918 */ /* 0x000fc00000000000 */
[----:B------:R-:W-:-:S00]  /*01c0*/  NOP ;  /* 0x0000000000007918 */ /* 0x000fc00000000000 */
[----:B------:R-:W-:-:S00]  /*01d0*/  NOP ;  /* 0x0000000000007918 */ /* 0x000fc00000000000 */
[----:B------:R-:W-:-:S00]  /*01e0*/  NOP ;  /* 0x0000000000007918 */ /* 0x000fc00000000000 */
[----:B------:R-:W-:-:S00]  /*01f0*/  NOP ;  /* 0x0000000000007918 */ /* 0x000fc00000000000 */
.L_x_1:


//--------------------- .nv.constant0.triton_poi_fused_convolution_55 --------------------------
	.section	.nv.constant0.triton_poi_fused_convolution_55,"a",@progbits
	.sectionflags	@""
	.align	4
.nv.constant0.triton_poi_fused_convolution_55:
	.zero		548
